//
// Generated by NVIDIA NVVM Compiler
//
// Compiler Build ID: CL-36424714
// Cuda compilation tools, release 13.0, V13.0.88
// Based on NVVM 20.0.0
//

.version 9.0
.target sm_100
.address_size 64

	// .globl	_Z35prefetch_kernel_load_128_prefetch_0PKfPf

.visible .entry _Z35prefetch_kernel_load_128_prefetch_0PKfPf(
	.param .u64 .ptr .align 1 _Z35prefetch_kernel_load_128_prefetch_0PKfPf_param_0,
	.param .u64 .ptr .align 1 _Z35prefetch_kernel_load_128_prefetch_0PKfPf_param_1
)
{
	.reg .b32 	%r<4>;
	.reg .b32 	%f<21>;
	.reg .b64 	%rd<11>;

	ld.param.u64 	%rd1, [_Z35prefetch_kernel_load_128_prefetch_0PKfPf_param_0];
	ld.param.u64 	%rd2, [_Z35prefetch_kernel_load_128_prefetch_0PKfPf_param_1];
	cvta.to.global.u64 	%rd3, %rd2;
	cvta.to.global.u64 	%rd4, %rd1;
	mov.u32 	%r2, %tid.x;
	mul.wide.u32 	%rd5, %r2, 16;
	add.s64 	%rd6, %rd4, %rd5;
	ld.global.v4.f32 	{%f1, %f2, %f3, %f4}, [%rd6];
	mov.b32 	%r1, 1000000;
	// begin inline asm
	nanosleep.u32 %r1;
	// end inline asm
	mov.u32 	%r3, %ntid.x;
	mul.wide.s32 	%rd7, %r3, 16;
	add.s64 	%rd8, %rd6, %rd7;
	ld.global.v4.f32 	{%f5, %f6, %f7, %f8}, [%rd8];
	add.s64 	%rd9, %rd8, %rd7;
	ld.global.v4.f32 	{%f9, %f10, %f11, %f12}, [%rd9];
	add.f32 	%f13, %f1, %f5;
	add.f32 	%f14, %f13, %f9;
	add.f32 	%f15, %f2, %f6;
	add.f32 	%f16, %f15, %f10;
	add.f32 	%f17, %f3, %f7;
	add.f32 	%f18, %f17, %f11;
	add.f32 	%f19, %f4, %f8;
	add.f32 	%f20, %f19, %f12;
	add.s64 	%rd10, %rd3, %rd5;
	st.global.v4.f32 	[%rd10], {%f14, %f16, %f18, %f20};
	ret;

}
	// .globl	_Z36prefetch_kernel_load_128_prefetch_64PKfPf
.visible .entry _Z36prefetch_kernel_load_128_prefetch_64PKfPf(
	.param .u64 .ptr .align 1 _Z36prefetch_kernel_load_128_prefetch_64PKfPf_param_0,
	.param .u64 .ptr .align 1 _Z36prefetch_kernel_load_128_prefetch_64PKfPf_param_1
)
{
	.reg .b32 	%r<5>;
	.reg .b32 	%f<21>;
	.reg .b64 	%rd<12>;

	ld.param.u64 	%rd2, [_Z36prefetch_kernel_load_128_prefetch_64PKfPf_param_0];
	ld.param.u64 	%rd3, [_Z36prefetch_kernel_load_128_prefetch_64PKfPf_param_1];
	cvta.to.global.u64 	%rd4, %rd3;
	cvta.to.global.u64 	%rd5, %rd2;
	mov.u32 	%r2, %tid.x;
	mul.wide.u32 	%rd6, %r2, 16;
	add.s64 	%rd1, %rd2, %rd6;
	// begin inline asm
	ld.global.L2::64B.v4.f32 {%f1,%f2,%f3,%f4}, [%rd1];
	// end inline asm
	mov.b32 	%r1, 1000000;
	// begin inline asm
	nanosleep.u32 %r1;
	// end inline asm
	mov.u32 	%r3, %ntid.x;
	add.s32 	%r4, %r2, %r3;
	mul.wide.u32 	%rd7, %r4, 16;
	add.s64 	%rd8, %rd5, %rd7;
	ld.global.v4.f32 	{%f5, %f6, %f7, %f8}, [%rd8];
	mul.wide.s32 	%rd9, %r3, 16;
	add.s64 	%rd10, %rd8, %rd9;
	ld.global.v4.f32 	{%f9, %f10, %f11, %f12}, [%rd10];
	add.f32 	%f13, %f1, %f5;
	add.f32 	%f14, %f13, %f9;
	add.f32 	%f15, %f2, %f6;
	add.f32 	%f16, %f15, %f10;
	add.f32 	%f17, %f3, %f7;
	add.f32 	%f18, %f17, %f11;
	add.f32 	%f19, %f4, %f8;
	add.f32 	%f20, %f19, %f12;
	add.s64 	%rd11, %rd4, %rd6;
	st.global.v4.f32 	[%rd11], {%f14, %f16, %f18, %f20};
	ret;

}
	// .globl	_Z37prefetch_kernel_load_128_prefetch_128PKfPf
.visible .entry _Z37prefetch_kernel_load_128_prefetch_128PKfPf(
	.param .u64 .ptr .align 1 _Z37prefetch_kernel_load_128_prefetch_128PKfPf_param_0,
	.param .u64 .ptr .align 1 _Z37prefetch_kernel_load_128_prefetch_128PKfPf_param_1
)
{
	.reg .b32 	%r<5>;
	.reg .b32 	%f<21>;
	.reg .b64 	%rd<12>;

	ld.param.u64 	%rd2, [_Z37prefetch_kernel_load_128_prefetch_128PKfPf_param_0];
	ld.param.u64 	%rd3, [_Z37prefetch_kernel_load_128_prefetch_128PKfPf_param_1];
	cvta.to.global.u64 	%rd4, %rd3;
	cvta.to.global.u64 	%rd5, %rd2;
	mov.u32 	%r2, %tid.x;
	mul.wide.u32 	%rd6, %r2, 16;
	add.s64 	%rd1, %rd2, %rd6;
	// begin inline asm
	ld.global.L2::128B.v4.f32 {%f1,%f2,%f3,%f4}, [%rd1];
	// end inline asm
	mov.b32 	%r1, 1000000;
	// begin inline asm
	nanosleep.u32 %r1;
	// end inline asm
	mov.u32 	%r3, %ntid.x;
	add.s32 	%r4, %r2, %r3;
	mul.wide.u32 	%rd7, %r4, 16;
	add.s64 	%rd8, %rd5, %rd7;
	ld.global.v4.f32 	{%f5, %f6, %f7, %f8}, [%rd8];
	mul.wide.s32 	%rd9, %r3, 16;
	add.s64 	%rd10, %rd8, %rd9;
	ld.global.v4.f32 	{%f9, %f10, %f11, %f12}, [%rd10];
	add.f32 	%f13, %f1, %f5;
	add.f32 	%f14, %f13, %f9;
	add.f32 	%f15, %f2, %f6;
	add.f32 	%f16, %f15, %f10;
	add.f32 	%f17, %f3, %f7;
	add.f32 	%f18, %f17, %f11;
	add.f32 	%f19, %f4, %f8;
	add.f32 	%f20, %f19, %f12;
	add.s64 	%rd11, %rd4, %rd6;
	st.global.v4.f32 	[%rd11], {%f14, %f16, %f18, %f20};
	ret;

}
	// .globl	_Z37prefetch_kernel_load_128_prefetch_256PKfPf
.visible .entry _Z37prefetch_kernel_load_128_prefetch_256PKfPf(
	.param .u64 .ptr .align 1 _Z37prefetch_kernel_load_128_prefetch_256PKfPf_param_0,
	.param .u64 .ptr .align 1 _Z37prefetch_kernel_load_128_prefetch_256PKfPf_param_1
)
{
	.reg .b32 	%r<5>;
	.reg .b32 	%f<21>;
	.reg .b64 	%rd<12>;

	ld.param.u64 	%rd2, [_Z37prefetch_kernel_load_128_prefetch_256PKfPf_param_0];
	ld.param.u64 	%rd3, [_Z37prefetch_kernel_load_128_prefetch_256PKfPf_param_1];
	cvta.to.global.u64 	%rd4, %rd3;
	cvta.to.global.u64 	%rd5, %rd2;
	mov.u32 	%r2, %tid.x;
	mul.wide.u32 	%rd6, %r2, 16;
	add.s64 	%rd1, %rd2, %rd6;
	// begin inline asm
	ld.global.L2::256B.v4.f32 {%f1,%f2,%f3,%f4}, [%rd1];
	// end inline asm
	mov.b32 	%r1, 1000000;
	// begin inline asm
	nanosleep.u32 %r1;
	// end inline asm
	mov.u32 	%r3, %ntid.x;
	add.s32 	%r4, %r2, %r3;
	mul.wide.u32 	%rd7, %r4, 16;
	add.s64 	%rd8, %rd5, %rd7;
	ld.global.v4.f32 	{%f5, %f6, %f7, %f8}, [%rd8];
	mul.wide.s32 	%rd9, %r3, 16;
	add.s64 	%rd10, %rd8, %rd9;
	ld.global.v4.f32 	{%f9, %f10, %f11, %f12}, [%rd10];
	add.f32 	%f13, %f1, %f5;
	add.f32 	%f14, %f13, %f9;
	add.f32 	%f15, %f2, %f6;
	add.f32 	%f16, %f15, %f10;
	add.f32 	%f17, %f3, %f7;
	add.f32 	%f18, %f17, %f11;
	add.f32 	%f19, %f4, %f8;
	add.f32 	%f20, %f19, %f12;
	add.s64 	%rd11, %rd4, %rd6;
	st.global.v4.f32 	[%rd11], {%f14, %f16, %f18, %f20};
	ret;

}


// ===== COMPILED SASS (sm_100) =====

	.target	sm_100

	.elftype	@"ET_EXEC"


//--------------------- .note.nv.tkinfo           --------------------------
	.section	.note.nv.tkinfo,"",@"SHT_NOTE"
	.sectionflags	@"SHF_NOTE_NV_TKINFO"
	.tkinfo
        /*0018*/ 	.word	0x00000002
        /*0030*/ 	.string	""
        /*0030*/ 	.string	"ptxas"
        /*0030*/ 	.string	"Cuda compilation tools, release 13.0, V13.0.88"
        /*0030*/ 	.string	"Build cuda_13.0.r13.0/compiler.36424714_0"
        /*0030*/ 	.string	"-arch sm_100 -m 64 "



//--------------------- .note.nv.cuinfo           --------------------------
	.section	.note.nv.cuinfo,"",@"SHT_NOTE"
	.sectionflags	@"SHF_NOTE_NV_CUINFO"
        /*0018*/ 	.short	0x0002
        /*001a*/ 	.short	0x0064
        /*001c*/ 	.short	0x0082
	.zero		2


//--------------------- .nv.info                  --------------------------
	.section	.nv.info,"",@"SHT_CUDA_INFO"
	.align	4


	//----- nvinfo : EIATTR_REGCOUNT
	.align		4
        /*0000*/ 	.byte	0x04, 0x2f
        /*0002*/ 	.short	(.L_1 - .L_0)
	.align		4
.L_0:
        /*0004*/ 	.word	index@(_Z35prefetch_kernel_load_128_prefetch_0PKfPf)
        /*0008*/ 	.word	0x00000018


	//----- nvinfo : EIATTR_FRAME_SIZE
	.align		4
.L_1:
        /*000c*/ 	.byte	0x04, 0x11
        /*000e*/ 	.short	(.L_3 - .L_2)
	.align		4
.L_2:
        /*0010*/ 	.word	index@(_Z35prefetch_kernel_load_128_prefetch_0PKfPf)
        /*0014*/ 	.word	0x00000000


	//----- nvinfo : EIATTR_REGCOUNT
	.align		4
.L_3:
        /*0018*/ 	.byte	0x04, 0x2f
        /*001a*/ 	.short	(.L_5 - .L_4)
	.align		4
.L_4:
        /*001c*/ 	.word	index@(_Z36prefetch_kernel_load_128_prefetch_64PKfPf)
        /*0020*/ 	.word	0x00000018


	//----- nvinfo : EIATTR_FRAME_SIZE
	.align		4
.L_5:
        /*0024*/ 	.byte	0x04, 0x11
        /*0026*/ 	.short	(.L_7 - .L_6)
	.align		4
.L_6:
        /*0028*/ 	.word	index@(_Z36prefetch_kernel_load_128_prefetch_64PKfPf)
        /*002c*/ 	.word	0x00000000


	//----- nvinfo : EIATTR_REGCOUNT
	.align		4
.L_7:
        /*0030*/ 	.byte	0x04, 0x2f
        /*0032*/ 	.short	(.L_9 - .L_8)
	.align		4
.L_8:
        /*0034*/ 	.word	index@(_Z37prefetch_kernel_load_128_prefetch_128PKfPf)
        /*0038*/ 	.word	0x00000018


	//----- nvinfo : EIATTR_FRAME_SIZE
	.align		4
.L_9:
        /*003c*/ 	.byte	0x04, 0x11
        /*003e*/ 	.short	(.L_11 - .L_10)
	.align		4
.L_10:
        /*0040*/ 	.word	index@(_Z37prefetch_kernel_load_128_prefetch_128PKfPf)
        /*0044*/ 	.word	0x00000000


	//----- nvinfo : EIATTR_REGCOUNT
	.align		4
.L_11:
        /*0048*/ 	.byte	0x04, 0x2f
        /*004a*/ 	.short	(.L_13 - .L_12)
	.align		4
.L_12:
        /*004c*/ 	.word	index@(_Z37prefetch_kernel_load_128_prefetch_256PKfPf)
        /*0050*/ 	.word	0x00000018


	//----- nvinfo : EIATTR_FRAME_SIZE
	.align		4
.L_13:
        /*0054*/ 	.byte	0x04, 0x11
        /*0056*/ 	.short	(.L_15 - .L_14)
	.align		4
.L_14:
        /*0058*/ 	.word	index@(_Z37prefetch_kernel_load_128_prefetch_256PKfPf)
        /*005c*/ 	.word	0x00000000


	//----- nvinfo : EIATTR_MIN_STACK_SIZE
	.align		4
.L_15:
        /*0060*/ 	.byte	0x04, 0x12
        /*0062*/ 	.short	(.L_17 - .L_16)
	.align		4
.L_16:
        /*0064*/ 	.word	index@(_Z37prefetch_kernel_load_128_prefetch_256PKfPf)
        /*0068*/ 	.word	0x00000000


	//----- nvinfo : EIATTR_MIN_STACK_SIZE
	.align		4
.L_17:
        /*006c*/ 	.byte	0x04, 0x12
        /*006e*/ 	.short	(.L_19 - .L_18)
	.align		4
.L_18:
        /*0070*/ 	.word	index@(_Z37prefetch_kernel_load_128_prefetch_128PKfPf)
        /*0074*/ 	.word	0x00000000


	//----- nvinfo : EIATTR_MIN_STACK_SIZE
	.align		4
.L_19:
        /*0078*/ 	.byte	0x04, 0x12
        /*007a*/ 	.short	(.L_21 - .L_20)
	.align		4
.L_20:
        /*007c*/ 	.word	index@(_Z36prefetch_kernel_load_128_prefetch_64PKfPf)
        /*0080*/ 	.word	0x00000000


	//----- nvinfo : EIATTR_MIN_STACK_SIZE
	.align		4
.L_21:
        /*0084*/ 	.byte	0x04, 0x12
        /*0086*/ 	.short	(.L_23 - .L_22)
	.align		4
.L_22:
        /*0088*/ 	.word	index@(_Z35prefetch_kernel_load_128_prefetch_0PKfPf)
        /*008c*/ 	.word	0x00000000
.L_23:


//--------------------- .nv.compat                --------------------------
	.section	.nv.compat,"",@"SHT_CUDA_COMPAT_INFO"
	.align	4
        /*0000*/ 	.byte	0x02, 0x09, 0x00, 0x00, 0x02, 0x02, 0x01, 0x00, 0x02, 0x05, 0x05, 0x00, 0x03, 0x07, 0x01, 0x01
        /*0010*/ 	.byte	0x02, 0x03, 0x00, 0x00, 0x02, 0x06, 0x01, 0x00, 0x04, 0x0b, 0x08, 0x00, 0x09, 0x00, 0x00, 0x00
        /*0020*/ 	.byte	0x00, 0x00, 0x00, 0x00


//--------------------- .nv.info._Z37prefetch_kernel_load_128_prefetch_256PKfPf --------------------------
	.section	.nv.info._Z37prefetch_kernel_load_128_prefetch_256PKfPf,"",@"SHT_CUDA_INFO"
	.sectionflags	@""
	.align	4


	//----- nvinfo : EIATTR_CUDA_API_VERSION
	.align		4
        /*0000*/ 	.byte	0x04, 0x37
        /*0002*/ 	.short	(.L_25 - .L_24)
.L_24:
        /*0004*/ 	.word	0x00000082


	//----- nvinfo : EIATTR_KPARAM_INFO
	.align		4
.L_25:
        /*0008*/ 	.byte	0x04, 0x17
        /*000a*/ 	.short	(.L_27 - .L_26)
.L_26:
        /*000c*/ 	.word	0x00000000
        /*0010*/ 	.short	0x0001
        /*0012*/ 	.short	0x0008
        /*0014*/ 	.byte	0x00, 0xf5, 0x21, 0x00


	//----- nvinfo : EIATTR_KPARAM_INFO
	.align		4
.L_27:
        /*0018*/ 	.byte	0x04, 0x17
        /*001a*/ 	.short	(.L_29 - .L_28)
.L_28:
        /*001c*/ 	.word	0x00000000
        /*0020*/ 	.short	0x0000
        /*0022*/ 	.short	0x0000
        /*0024*/ 	.byte	0x00, 0xf5, 0x21, 0x00


	//----- nvinfo : EIATTR_SPARSE_MMA_MASK
	.align		4
.L_29:
        /*0028*/ 	.byte	0x03, 0x50
        /*002a*/ 	.short	0x0000


	//----- nvinfo : EIATTR_MAXREG_COUNT
	.align		4
        /*002c*/ 	.byte	0x03, 0x1b
        /*002e*/ 	.short	0x00ff


	//----- nvinfo : EIATTR_MERCURY_ISA_VERSION
	.align		4
        /*0030*/ 	.byte	0x03, 0x5f
        /*0032*/ 	.short	0x0101


	//----- nvinfo : EIATTR_VRC_CTA_INIT_COUNT
	.align		4
        /*0034*/ 	.byte	0x02, 0x4a
	.zero		1
	.zero		1


	//----- nvinfo : EIATTR_EXIT_INSTR_OFFSETS
	.align		4
        /*0038*/ 	.byte	0x04, 0x1c
        /*003a*/ 	.short	(.L_31 - .L_30)


	//   ....[0]....
.L_30:
        /*003c*/ 	.word	0x00000180


	//----- nvinfo : EIATTR_CBANK_PARAM_SIZE
	.align		4
.L_31:
        /*0040*/ 	.byte	0x03, 0x19
        /*0042*/ 	.short	0x0010


	//----- nvinfo : EIATTR_PARAM_CBANK
	.align		4
        /*0044*/ 	.byte	0x04, 0x0a
        /*0046*/ 	.short	(.L_33 - .L_32)
	.align		4
.L_32:
        /*0048*/ 	.word	index@(.nv.constant0._Z37prefetch_kernel_load_128_prefetch_256PKfPf)
        /*004c*/ 	.short	0x0380
        /*004e*/ 	.short	0x0010


	//----- nvinfo : EIATTR_SW_WAR
	.align		4
.L_33:
        /*0050*/ 	.byte	0x04, 0x36
        /*0052*/ 	.short	(.L_35 - .L_34)
.L_34:
        /*0054*/ 	.word	0x00000008
.L_35:


//--------------------- .nv.info._Z37prefetch_kernel_load_128_prefetch_128PKfPf --------------------------
	.section	.nv.info._Z37prefetch_kernel_load_128_prefetch_128PKfPf,"",@"SHT_CUDA_INFO"
	.sectionflags	@""
	.align	4


	//----- nvinfo : EIATTR_CUDA_API_VERSION
	.align		4
        /*0000*/ 	.byte	0x04, 0x37
        /*0002*/ 	.short	(.L_37 - .L_36)
.L_36:
        /*0004*/ 	.word	0x00000082


	//----- nvinfo : EIATTR_KPARAM_INFO
	.align		4
.L_37:
        /*0008*/ 	.byte	0x04, 0x17
        /*000a*/ 	.short	(.L_39 - .L_38)
.L_38:
        /*000c*/ 	.word	0x00000000
        /*0010*/ 	.short	0x0001
        /*0012*/ 	.short	0x0008
        /*0014*/ 	.byte	0x00, 0xf5, 0x21, 0x00


	//----- nvinfo : EIATTR_KPARAM_INFO
	.align		4
.L_39:
        /*0018*/ 	.byte	0x04, 0x17
        /*001a*/ 	.short	(.L_41 - .L_40)
.L_40:
        /*001c*/ 	.word	0x00000000
        /*0020*/ 	.short	0x0000
        /*0022*/ 	.short	0x0000
        /*0024*/ 	.byte	0x00, 0xf5, 0x21, 0x00


	//----- nvinfo : EIATTR_SPARSE_MMA_MASK
	.align		4
.L_41:
        /*0028*/ 	.byte	0x03, 0x50
        /*002a*/ 	.short	0x0000


	//----- nvinfo : EIATTR_MAXREG_COUNT
	.align		4
        /*002c*/ 	.byte	0x03, 0x1b
        /*002e*/ 	.short	0x00ff


	//----- nvinfo : EIATTR_MERCURY_ISA_VERSION
	.align		4
        /*0030*/ 	.byte	0x03, 0x5f
        /*0032*/ 	.short	0x0101


	//----- nvinfo : EIATTR_VRC_CTA_INIT_COUNT
	.align		4
        /*0034*/ 	.byte	0x02, 0x4a
	.zero		1
	.zero		1


	//----- nvinfo : EIATTR_EXIT_INSTR_OFFSETS
	.align		4
        /*0038*/ 	.byte	0x04, 0x1c
        /*003a*/ 	.short	(.L_43 - .L_42)


	//   ....[0]....
.L_42:
        /*003c*/ 	.word	0x00000180


	//----- nvinfo : EIATTR_CBANK_PARAM_SIZE
	.align		4
.L_43:
        /*0040*/ 	.byte	0x03, 0x19
        /*0042*/ 	.short	0x0010


	//----- nvinfo : EIATTR_PARAM_CBANK
	.align		4
        /*0044*/ 	.byte	0x04, 0x0a
        /*0046*/ 	.short	(.L_45 - .L_44)
	.align		4
.L_44:
        /*0048*/ 	.word	index@(.nv.constant0._Z37prefetch_kernel_load_128_prefetch_128PKfPf)
        /*004c*/ 	.short	0x0380
        /*004e*/ 	.short	0x0010


	//----- nvinfo : EIATTR_SW_WAR
	.align		4
.L_45:
        /*0050*/ 	.byte	0x04, 0x36
        /*0052*/ 	.short	(.L_47 - .L_46)
.L_46:
        /*0054*/ 	.word	0x00000008
.L_47:


//--------------------- .nv.info._Z36prefetch_kernel_load_128_prefetch_64PKfPf --------------------------
	.section	.nv.info._Z36prefetch_kernel_load_128_prefetch_64PKfPf,"",@"SHT_CUDA_INFO"
	.sectionflags	@""
	.align	4


	//----- nvinfo : EIATTR_CUDA_API_VERSION
	.align		4
        /*0000*/ 	.byte	0x04, 0x37
        /*0002*/ 	.short	(.L_49 - .L_48)
.L_48:
        /*0004*/ 	.word	0x00000082


	//----- nvinfo : EIATTR_KPARAM_INFO
	.align		4
.L_49:
        /*0008*/ 	.byte	0x04, 0x17
        /*000a*/ 	.short	(.L_51 - .L_50)
.L_50:
        /*000c*/ 	.word	0x00000000
        /*0010*/ 	.short	0x0001
        /*0012*/ 	.short	0x0008
        /*0014*/ 	.byte	0x00, 0xf5, 0x21, 0x00


	//----- nvinfo : EIATTR_KPARAM_INFO
	.align		4
.L_51:
        /*0018*/ 	.byte	0x04, 0x17
        /*001a*/ 	.short	(.L_53 - .L_52)
.L_52:
        /*001c*/ 	.word	0x00000000
        /*0020*/ 	.short	0x0000
        /*0022*/ 	.short	0x0000
        /*0024*/ 	.byte	0x00, 0xf5, 0x21, 0x00


	//----- nvinfo : EIATTR_SPARSE_MMA_MASK
	.align		4
.L_53:
        /*0028*/ 	.byte	0x03, 0x50
        /*002a*/ 	.short	0x0000


	//----- nvinfo : EIATTR_MAXREG_COUNT
	.align		4
        /*002c*/ 	.byte	0x03, 0x1b
        /*002e*/ 	.short	0x00ff


	//----- nvinfo : EIATTR_MERCURY_ISA_VERSION
	.align		4
        /*0030*/ 	.byte	0x03, 0x5f
        /*0032*/ 	.short	0x0101


	//----- nvinfo : EIATTR_VRC_CTA_INIT_COUNT
	.align		4
        /*0034*/ 	.byte	0x02, 0x4a
	.zero		1
	.zero		1


	//----- nvinfo : EIATTR_EXIT_INSTR_OFFSETS
	.align		4
        /*0038*/ 	.byte	0x04, 0x1c
        /*003a*/ 	.short	(.L_55 - .L_54)


	//   ....[0]....
.L_54:
        /*003c*/ 	.word	0x00000180


	//----- nvinfo : EIATTR_CBANK_PARAM_SIZE
	.align		4
.L_55:
        /*0040*/ 	.byte	0x03, 0x19
        /*0042*/ 	.short	0x0010


	//----- nvinfo : EIATTR_PARAM_CBANK
	.align		4
        /*0044*/ 	.byte	0x04, 0x0a
        /*0046*/ 	.short	(.L_57 - .L_56)
	.align		4
.L_56:
        /*0048*/ 	.word	index@(.nv.constant0._Z36prefetch_kernel_load_128_prefetch_64PKfPf)
        /*004c*/ 	.short	0x0380
        /*004e*/ 	.short	0x0010


	//----- nvinfo : EIATTR_SW_WAR
	.align		4
.L_57:
        /*0050*/ 	.byte	0x04, 0x36
        /*0052*/ 	.short	(.L_59 - .L_58)
.L_58:
        /*0054*/ 	.word	0x00000008
.L_59:


//--------------------- .nv.info._Z35prefetch_kernel_load_128_prefetch_0PKfPf --------------------------
	.section	.nv.info._Z35prefetch_kernel_load_128_prefetch_0PKfPf,"",@"SHT_CUDA_INFO"
	.sectionflags	@""
	.align	4


	//----- nvinfo : EIATTR_CUDA_API_VERSION
	.align		4
        /*0000*/ 	.byte	0x04, 0x37
        /*0002*/ 	.short	(.L_61 - .L_60)
.L_60:
        /*0004*/ 	.word	0x00000082


	//----- nvinfo : EIATTR_KPARAM_INFO
	.align		4
.L_61:
        /*0008*/ 	.byte	0x04, 0x17
        /*000a*/ 	.short	(.L_63 - .L_62)
.L_62:
        /*000c*/ 	.word	0x00000000
        /*0010*/ 	.short	0x0001
        /*0012*/ 	.short	0x0008
        /*0014*/ 	.byte	0x00, 0xf5, 0x21, 0x00


	//----- nvinfo : EIATTR_KPARAM_INFO
	.align		4
.L_63:
        /*0018*/ 	.byte	0x04, 0x17
        /*001a*/ 	.short	(.L_65 - .L_64)
.L_64:
        /*001c*/ 	.word	0x00000000
        /*0020*/ 	.short	0x0000
        /*0022*/ 	.short	0x0000
        /*0024*/ 	.byte	0x00, 0xf5, 0x21, 0x00


	//----- nvinfo : EIATTR_SPARSE_MMA_MASK
	.align		4
.L_65:
        /*0028*/ 	.byte	0x03, 0x50
        /*002a*/ 	.short	0x0000


	//----- nvinfo : EIATTR_MAXREG_COUNT
	.align		4
        /*002c*/ 	.byte	0x03, 0x1b
        /*002e*/ 	.short	0x00ff


	//----- nvinfo : EIATTR_MERCURY_ISA_VERSION
	.align		4
        /*0030*/ 	.byte	0x03, 0x5f
        /*0032*/ 	.short	0x0101


	//----- nvinfo : EIATTR_VRC_CTA_INIT_COUNT
	.align		4
        /*0034*/ 	.byte	0x02, 0x4a
	.zero		1
	.zero		1


	//----- nvinfo : EIATTR_EXIT_INSTR_OFFSETS
	.align		4
        /*0038*/ 	.byte	0x04, 0x1c
        /*003a*/ 	.short	(.L_67 - .L_66)


	//   ....[0]....
.L_66:
        /*003c*/ 	.word	0x00000170


	//----- nvinfo : EIATTR_CBANK_PARAM_SIZE
	.align		4
.L_67:
        /*0040*/ 	.byte	0x03, 0x19
        /*0042*/ 	.short	0x0010


	//----- nvinfo : EIATTR_PARAM_CBANK
	.align		4
        /*0044*/ 	.byte	0x04, 0x0a
        /*0046*/ 	.short	(.L_69 - .L_68)
	.align		4
.L_68:
        /*0048*/ 	.word	index@(.nv.constant0._Z35prefetch_kernel_load_128_prefetch_0PKfPf)
        /*004c*/ 	.short	0x0380
        /*004e*/ 	.short	0x0010


	//----- nvinfo : EIATTR_SW_WAR
	.align		4
.L_69:
        /*0050*/ 	.byte	0x04, 0x36
        /*0052*/ 	.short	(.L_71 - .L_70)
.L_70:
        /*0054*/ 	.word	0x00000008
.L_71:


//--------------------- .nv.callgraph             --------------------------
	.section	.nv.callgraph,"",@"SHT_CUDA_CALLGRAPH"
	.align	4
	.sectionentsize	8
	.align		4
        /*0000*/ 	.word	0x00000000
	.align		4
        /*0004*/ 	.word	0xffffffff
	.align		4
        /*0008*/ 	.word	0x00000000
	.align		4
        /*000c*/ 	.word	0xfffffffe
	.align		4
        /*0010*/ 	.word	0x00000000
	.align		4
        /*0014*/ 	.word	0xfffffffd
	.align		4
        /*0018*/ 	.word	0x00000000
	.align		4
        /*001c*/ 	.word	0xfffffffc


//--------------------- .text._Z37prefetch_kernel_load_128_prefetch_256PKfPf --------------------------
	.section	.text._Z37prefetch_kernel_load_128_prefetch_256PKfPf,"ax",@progbits
	.align	128
        .global         _Z37prefetch_kernel_load_128_prefetch_256PKfPf
        .type           _Z37prefetch_kernel_load_128_prefetch_256PKfPf,@function
        .size           _Z37prefetch_kernel_load_128_prefetch_256PKfPf,(.L_x_4 - _Z37prefetch_kernel_load_128_prefetch_256PKfPf)
        .other          _Z37prefetch_kernel_load_128_prefetch_256PKfPf,@"STO_CUDA_ENTRY STV_DEFAULT"
_Z37prefetch_kernel_load_128_prefetch_256PKfPf:
.text._Z37prefetch_kernel_load_128_prefetch_256PKfPf:
[----:B------:R-:W-:Y:S01]  /*0000*/  LDC R1, c[0x0][0x37c] ;  /* 0x0000df00ff017b82 */ /* 0x000fe20000000800 */
[----:B------:R-:W0:Y:S07]  /*0010*/  S2R R0, SR_TID.X ;  /* 0x0000000000007919 */ /* 0x000e2e0000002100 */
[----:B------:R-:W0:Y:S01]  /*0020*/  LDC R11, c[0x0][0x360] ;  /* 0x0000d800ff0b7b82 */ /* 0x000e220000000800 */
[----:B------:R-:W1:Y:S07]  /*0030*/  LDCU.64 UR4, c[0x0][0x358] ;  /* 0x00006b00ff0477ac */ /* 0x000e6e0008000a00 */
[----:B------:R-:W2:Y:S08]  /*0040*/  LDC.64 R8, c[0x0][0x380] ;  /* 0x0000e000ff087b82 */ /* 0x000eb00000000a00 */
[----:B------:R-:W3:Y:S01]  /*0050*/  LDC.64 R16, c[0x0][0x388] ;  /* 0x0000e200ff107b82 */ /* 0x000ee20000000a00 */
[C---:B0-----:R-:W-:Y:S01]  /*0060*/  IADD3 R3, PT, PT, R0.reuse, R11, RZ ;  /* 0x0000000b00037210 */ /* 0x041fe20007ffe0ff */
[----:B--2---:R-:W-:-:S04]  /*0070*/  IMAD.WIDE.U32 R4, R0, 0x10, R8 ;  /* 0x0000001000047825 */ /* 0x004fc800078e0008 */
[----:B------:R-:W-:Y:S02]  /*0080*/  IMAD.WIDE.U32 R8, R3, 0x10, R8 ;  /* 0x0000001003087825 */ /* 0x000fe400078e0008 */
[----:B-1----:R-:W2:Y:S01]  /*0090*/  LDG.E.LTC256B.128 R4, desc[UR4][R4.64] ;  /* 0x0000000404047981 */ /* 0x002ea2000c1e1d30 */
[----:B------:R-:W-:Y:S05]  /*00a0*/  NANOSLEEP 0xf4240 ;  /* 0x000f42400000795d */ /* 0x000fea0003800000 */
[----:B------:R-:W-:Y:S02]  /*00b0*/  IMAD.WIDE R2, R11, 0x10, R8 ;  /* 0x000000100b027825 */ /* 0x000fe400078e0208 */
[----:B------:R-:W2:Y:S04]  /*00c0*/  LDG.E.128 R8, desc[UR4][R8.64] ;  /* 0x0000000408087981 */ /* 0x000ea8000c1e1d00 */
[----:B------:R-:W4:Y:S01]  /*00d0*/  LDG.E.128 R12, desc[UR4][R2.64] ;  /* 0x00000004020c7981 */ /* 0x000f22000c1e1d00 */
[----:B--2---:R-:W-:Y:S01]  /*00e0*/  FADD R21, R6, R10 ;  /* 0x0000000a06157221 */ /* 0x004fe20000000000 */
[----:B------:R-:W-:Y:S01]  /*00f0*/  FADD R19, R4, R8 ;  /* 0x0000000804137221 */ /* 0x000fe20000000000 */
[----:B------:R-:W-:Y:S01]  /*0100*/  FADD R18, R5, R9 ;  /* 0x0000000905127221 */ /* 0x000fe20000000000 */
[----:B------:R-:W-:Y:S01]  /*0110*/  FADD R6, R7, R11 ;  /* 0x0000000b07067221 */ /* 0x000fe20000000000 */
[----:B----4-:R-:W-:Y:S01]  /*0120*/  FADD R14, R14, R21 ;  /* 0x000000150e0e7221 */ /* 0x010fe20000000000 */
[----:B------:R-:W-:Y:S01]  /*0130*/  FADD R12, R12, R19 ;  /* 0x000000130c0c7221 */ /* 0x000fe20000000000 */
[----:B------:R-:W-:Y:S01]  /*0140*/  FADD R13, R13, R18 ;  /* 0x000000120d0d7221 */ /* 0x000fe20000000000 */
[----:B------:R-:W-:Y:S01]  /*0150*/  FADD R15, R15, R6 ;  /* 0x000000060f0f7221 */ /* 0x000fe20000000000 */
[----:B---3--:R-:W-:-:S05]  /*0160*/  IMAD.WIDE.U32 R4, R0, 0x10, R16 ;  /* 0x0000001000047825 */ /* 0x008fca00078e0010 */
[----:B------:R-:W-:Y:S01]  /*0170*/  STG.E.128 desc[UR4][R4.64], R12 ;  /* 0x0000000c04007986 */ /* 0x000fe2000c101d04 */
[----:B------:R-:W-:Y:S05]  /*0180*/  EXIT ;  /* 0x000000000000794d */ /* 0x000fea0003800000 */
.L_x_0:
[----:B------:R-:W-:-:S00]  /*0190*/  BRA `(.L_x_0) ;  /* 0xfffffffc00fc7947 */ /* 0x000fc0000383ffff */
[----:B------:R-:W-:-:S00]  /*01a0*/  NOP ;  /* 0x0000000000007918 */ /* 0x000fc00000000000 */
        /* <DEDUP_REMOVED lines=13> */
.L_x_4:


//--------------------- .text._Z37prefetch_kernel_load_128_prefetch_128PKfPf --------------------------
	.section	.text._Z37prefetch_kernel_load_128_prefetch_128PKfPf,"ax",@progbits
	.align	128
        .global         _Z37prefetch_kernel_load_128_prefetch_128PKfPf
        .type           _Z37prefetch_kernel_load_128_prefetch_128PKfPf,@function
        .size           _Z37prefetch_kernel_load_128_prefetch_128PKfPf,(.L_x_5 - _Z37prefetch_kernel_load_128_prefetch_128PKfPf)
        .other          _Z37prefetch_kernel_load_128_prefetch_128PKfPf,@"STO_CUDA_ENTRY STV_DEFAULT"
_Z37prefetch_kernel_load_128_prefetch_128PKfPf:
.text._Z37prefetch_kernel_load_128_prefetch_128PKfPf:
        /* <DEDUP_REMOVED lines=9> */
[----:B-1----:R-:W2:Y:S01]  /*0090*/  LDG.E.LTC128B.128 R4, desc[UR4][R4.64] ;  /* 0x0000000404047981 */ /* 0x002ea2000c1e1d20 */
        /* <DEDUP_REMOVED lines=15> */
.L_x_1:
        /* <DEDUP_REMOVED lines=15> */
.L_x_5:


//--------------------- .text._Z36prefetch_kernel_load_128_prefetch_64PKfPf --------------------------
	.section	.text._Z36prefetch_kernel_load_128_prefetch_64PKfPf,"ax",@progbits
	.align	128
        .global         _Z36prefetch_kernel_load_128_prefetch_64PKfPf
        .type           _Z36prefetch_kernel_load_128_prefetch_64PKfPf,@function
        .size           _Z36prefetch_kernel_load_128_prefetch_64PKfPf,(.L_x_6 - _Z36prefetch_kernel_load_128_prefetch_64PKfPf)
        .other          _Z36prefetch_kernel_load_128_prefetch_64PKfPf,@"STO_CUDA_ENTRY STV_DEFAULT"
_Z36prefetch_kernel_load_128_prefetch_64PKfPf:
.text._Z36prefetch_kernel_load_128_prefetch_64PKfPf:
        /* <DEDUP_REMOVED lines=9> */
[----:B-1----:R-:W2:Y:S01]  /*0090*/  LDG.E.LTC64B.128 R4, desc[UR4][R4.64] ;  /* 0x0000000404047981 */ /* 0x002ea2000c1e1d10 */
        /* <DEDUP_REMOVED lines=15> */
.L_x_2:
        /* <DEDUP_REMOVED lines=15> */
.L_x_6:


//--------------------- .text._Z35prefetch_kernel_load_128_prefetch_0PKfPf --------------------------
	.section	.text._Z35prefetch_kernel_load_128_prefetch_0PKfPf,"ax",@progbits
	.align	128
        .global         _Z35prefetch_kernel_load_128_prefetch_0PKfPf
        .type           _Z35prefetch_kernel_load_128_prefetch_0PKfPf,@function
        .size           _Z35prefetch_kernel_load_128_prefetch_0PKfPf,(.L_x_7 - _Z35prefetch_kernel_load_128_prefetch_0PKfPf)
        .other          _Z35prefetch_kernel_load_128_prefetch_0PKfPf,@"STO_CUDA_ENTRY STV_DEFAULT"
_Z35prefetch_kernel_load_128_prefetch_0PKfPf:
.text._Z35prefetch_kernel_load_128_prefetch_0PKfPf:
[----:B------:R-:W-:Y:S01]  /*0000*/  LDC R1, c[0x0][0x37c] ;  /* 0x0000df00ff017b82 */ /* 0x000fe20000000800 */
[----:B------:R-:W0:Y:S07]  /*0010*/  S2R R0, SR_TID.X ;  /* 0x0000000000007919 */ /* 0x000e2e0000002100 */
[----:B------:R-:W0:Y:S01]  /*0020*/  LDC.64 R4, c[0x0][0x380] ;  /* 0x0000e000ff047b82 */ /* 0x000e220000000a00 */
[----:B------:R-:W1:Y:S07]  /*0030*/  LDCU.64 UR4, c[0x0][0x358] ;  /* 0x00006b00ff0477ac */ /* 0x000e6e0008000a00 */
[----:B------:R-:W2:Y:S08]  /*0040*/  LDC R3, c[0x0][0x360] ;  /* 0x0000d800ff037b82 */ /* 0x000eb00000000800 */
[----:B------:R-:W3:Y:S01]  /*0050*/  LDC.64 R16, c[0x0][0x388] ;  /* 0x0000e200ff107b82 */ /* 0x000ee20000000a00 */
[----:B0-----:R-:W-:-:S04]  /*0060*/  IMAD.WIDE.U32 R4, R0, 0x10, R4 ;  /* 0x0000001000047825 */ /* 0x001fc800078e0004 */
[C---:B--2---:R-:W-:Y:S02]  /*0070*/  IMAD.WIDE R8, R3.reuse, 0x10, R4 ;  /* 0x0000001003087825 */ /* 0x044fe400078e0204 */
[----:B-1----:R-:W2:Y:S01]  /*0080*/  LDG.E.128 R4, desc[UR4][R4.64] ;  /* 0x0000000404047981 */ /* 0x002ea2000c1e1d00 */
        /* <DEDUP_REMOVED lines=15> */
.L_x_3:
        /* <DEDUP_REMOVED lines=16> */
.L_x_7:


//--------------------- .nv.shared.reserved.0     --------------------------
	.section	.nv.shared.reserved.0,"aw",@nobits
	.weak		__nv_reservedSMEM_offset_0_alias
	.size		__nv_reservedSMEM_offset_0_alias, 0, 64
	.other		__nv_reservedSMEM_offset_0_alias,@"STO_CUDA_RESERVED_SHARED STV_DEFAULT"
__nv_reservedSMEM_offset_0_alias:
	.zero		0
	.zero		64


//--------------------- .nv.constant0._Z37prefetch_kernel_load_128_prefetch_256PKfPf --------------------------
	.section	.nv.constant0._Z37prefetch_kernel_load_128_prefetch_256PKfPf,"a",@progbits
	.sectionflags	@""
	.align	4
.nv.constant0._Z37prefetch_kernel_load_128_prefetch_256PKfPf:
	.zero		912


//--------------------- .nv.constant0._Z37prefetch_kernel_load_128_prefetch_128PKfPf --------------------------
	.section	.nv.constant0._Z37prefetch_kernel_load_128_prefetch_128PKfPf,"a",@progbits
	.sectionflags	@""
	.align	4
.nv.constant0._Z37prefetch_kernel_load_128_prefetch_128PKfPf:
	.zero		912


//--------------------- .nv.constant0._Z36prefetch_kernel_load_128_prefetch_64PKfPf --------------------------
	.section	.nv.constant0._Z36prefetch_kernel_load_128_prefetch_64PKfPf,"a",@progbits
	.sectionflags	@""
	.align	4
.nv.constant0._Z36prefetch_kernel_load_128_prefetch_64PKfPf:
	.zero		912


//--------------------- .nv.constant0._Z35prefetch_kernel_load_128_prefetch_0PKfPf --------------------------
	.section	.nv.constant0._Z35prefetch_kernel_load_128_prefetch_0PKfPf,"a",@progbits
	.sectionflags	@""
	.align	4
.nv.constant0._Z35prefetch_kernel_load_128_prefetch_0PKfPf:
	.zero		912


//--------------------- SYMBOLS --------------------------

	.type		.nv.reservedSmem.offset0,@object
	.size		.nv.reservedSmem.offset0,0x4
